//
// Generated by NVIDIA NVVM Compiler
//
// Compiler Build ID: CL-36424714
// Cuda compilation tools, release 13.0, V13.0.88
// Based on NVVM 20.0.0
//

.version 9.0
.target sm_100
.address_size 64

	// .globl	_Z15MatrixMulKernelPfS_S_i
// _ZZ15MatrixMulKernelPfS_S_iE3Mds has been demoted
// _ZZ15MatrixMulKernelPfS_S_iE3Nds has been demoted

.visible .entry _Z15MatrixMulKernelPfS_S_i(
	.param .u64 .ptr .align 1 _Z15MatrixMulKernelPfS_S_i_param_0,
	.param .u64 .ptr .align 1 _Z15MatrixMulKernelPfS_S_i_param_1,
	.param .u64 .ptr .align 1 _Z15MatrixMulKernelPfS_S_i_param_2,
	.param .u32 _Z15MatrixMulKernelPfS_S_i_param_3
)
{
	.reg .pred 	%p<8>;
	.reg .b32 	%r<77>;
	.reg .b32 	%f<107>;
	.reg .b64 	%rd<34>;
	// demoted variable
	.shared .align 4 .b8 _ZZ15MatrixMulKernelPfS_S_iE3Mds[64];
	// demoted variable
	.shared .align 4 .b8 _ZZ15MatrixMulKernelPfS_S_iE3Nds[64];
	ld.param.u64 	%rd5, [_Z15MatrixMulKernelPfS_S_i_param_1];
	ld.param.u64 	%rd4, [_Z15MatrixMulKernelPfS_S_i_param_2];
	ld.param.u32 	%r33, [_Z15MatrixMulKernelPfS_S_i_param_3];
	cvta.to.global.u64 	%rd1, %rd5;
	mov.u32 	%r34, %ctaid.x;
	mov.u32 	%r1, %tid.x;
	mov.u32 	%r2, %tid.y;
	shl.b32 	%r3, %r34, 2;
	add.s32 	%r4, %r3, %r1;
	shr.s32 	%r35, %r33, 31;
	shr.u32 	%r36, %r35, 30;
	add.s32 	%r37, %r33, %r36;
	shr.s32 	%r5, %r37, 2;
	setp.lt.s32 	%p1, %r33, 4;
	@%p1 bra 	$L__BB0_9;
	cvta.to.global.u64 	%rd6, %rd4;
	mov.u32 	%r39, %ctaid.y;
	shl.b32 	%r40, %r39, 2;
	add.s32 	%r41, %r40, %r2;
	mul.lo.s32 	%r42, %r33, %r41;
	add.s32 	%r43, %r42, %r4;
	mul.wide.u32 	%rd7, %r43, 4;
	add.s64 	%rd2, %rd6, %rd7;
	add.s32 	%r6, %r42, %r1;
	shl.b32 	%r44, %r2, 4;
	mov.u32 	%r45, _ZZ15MatrixMulKernelPfS_S_iE3Mds;
	add.s32 	%r7, %r45, %r44;
	shl.b32 	%r46, %r1, 2;
	add.s32 	%r8, %r7, %r46;
	mov.u32 	%r47, _ZZ15MatrixMulKernelPfS_S_iE3Nds;
	add.s32 	%r10, %r47, %r46;
	add.s32 	%r9, %r10, %r44;
	add.s32 	%r48, %r5, -1;
	setp.lt.u32 	%p2, %r48, 3;
	mov.f32 	%f105, 0f00000000;
	mov.b32 	%r76, 0;
	@%p2 bra 	$L__BB0_4;
	and.b32  	%r76, %r5, 536870908;
	neg.s32 	%r74, %r76;
	add.s32 	%r50, %r2, 12;
	mad.lo.s32 	%r51, %r33, %r50, %r1;
	add.s32 	%r72, %r51, %r3;
	add.s32 	%r52, %r2, 8;
	mad.lo.s32 	%r53, %r33, %r52, %r1;
	add.s32 	%r71, %r53, %r3;
	add.s32 	%r54, %r2, 4;
	mad.lo.s32 	%r55, %r33, %r54, %r1;
	add.s32 	%r70, %r55, %r3;
	mad.lo.s32 	%r56, %r2, %r33, %r1;
	add.s32 	%r69, %r56, %r3;
	mov.f32 	%f105, 0f00000000;
	mov.u32 	%r73, %r6;
$L__BB0_3:
	.pragma "nounroll";
	ld.param.u64 	%rd31, [_Z15MatrixMulKernelPfS_S_i_param_0];
	cvta.to.global.u64 	%rd8, %rd31;
	mul.wide.s32 	%rd9, %r73, 4;
	add.s64 	%rd10, %rd8, %rd9;
	ld.global.f32 	%f8, [%rd10];
	st.shared.f32 	[%r8], %f8;
	mul.wide.u32 	%rd11, %r69, 4;
	add.s64 	%rd12, %rd1, %rd11;
	ld.global.f32 	%f9, [%rd12];
	st.shared.f32 	[%r9], %f9;
	bar.sync 	0;
	ld.shared.f32 	%f10, [%r7];
	ld.shared.f32 	%f11, [%r10];
	fma.rn.f32 	%f12, %f10, %f11, %f105;
	bar.sync 	0;
	ld.shared.f32 	%f13, [%r7+4];
	ld.shared.f32 	%f14, [%r10+16];
	fma.rn.f32 	%f15, %f13, %f14, %f12;
	bar.sync 	0;
	ld.shared.f32 	%f16, [%r7+8];
	ld.shared.f32 	%f17, [%r10+32];
	fma.rn.f32 	%f18, %f16, %f17, %f15;
	bar.sync 	0;
	ld.shared.f32 	%f19, [%r7+12];
	ld.shared.f32 	%f20, [%r10+48];
	fma.rn.f32 	%f21, %f19, %f20, %f18;
	bar.sync 	0;
	st.global.f32 	[%rd2], %f21;
	ld.global.f32 	%f22, [%rd10+16];
	st.shared.f32 	[%r8], %f22;
	mul.wide.u32 	%rd13, %r70, 4;
	add.s64 	%rd14, %rd1, %rd13;
	ld.global.f32 	%f23, [%rd14];
	st.shared.f32 	[%r9], %f23;
	bar.sync 	0;
	ld.shared.f32 	%f24, [%r7];
	ld.shared.f32 	%f25, [%r10];
	fma.rn.f32 	%f26, %f24, %f25, %f21;
	bar.sync 	0;
	ld.shared.f32 	%f27, [%r7+4];
	ld.shared.f32 	%f28, [%r10+16];
	fma.rn.f32 	%f29, %f27, %f28, %f26;
	bar.sync 	0;
	ld.shared.f32 	%f30, [%r7+8];
	ld.shared.f32 	%f31, [%r10+32];
	fma.rn.f32 	%f32, %f30, %f31, %f29;
	bar.sync 	0;
	ld.shared.f32 	%f33, [%r7+12];
	ld.shared.f32 	%f34, [%r10+48];
	fma.rn.f32 	%f35, %f33, %f34, %f32;
	bar.sync 	0;
	st.global.f32 	[%rd2], %f35;
	ld.global.f32 	%f36, [%rd10+32];
	st.shared.f32 	[%r8], %f36;
	mul.wide.u32 	%rd15, %r71, 4;
	add.s64 	%rd16, %rd1, %rd15;
	ld.global.f32 	%f37, [%rd16];
	st.shared.f32 	[%r9], %f37;
	bar.sync 	0;
	ld.shared.f32 	%f38, [%r7];
	ld.shared.f32 	%f39, [%r10];
	fma.rn.f32 	%f40, %f38, %f39, %f35;
	bar.sync 	0;
	ld.shared.f32 	%f41, [%r7+4];
	ld.shared.f32 	%f42, [%r10+16];
	fma.rn.f32 	%f43, %f41, %f42, %f40;
	bar.sync 	0;
	ld.shared.f32 	%f44, [%r7+8];
	ld.shared.f32 	%f45, [%r10+32];
	fma.rn.f32 	%f46, %f44, %f45, %f43;
	bar.sync 	0;
	ld.shared.f32 	%f47, [%r7+12];
	ld.shared.f32 	%f48, [%r10+48];
	fma.rn.f32 	%f49, %f47, %f48, %f46;
	bar.sync 	0;
	st.global.f32 	[%rd2], %f49;
	ld.global.f32 	%f50, [%rd10+48];
	st.shared.f32 	[%r8], %f50;
	mul.wide.u32 	%rd17, %r72, 4;
	add.s64 	%rd18, %rd1, %rd17;
	ld.global.f32 	%f51, [%rd18];
	st.shared.f32 	[%r9], %f51;
	bar.sync 	0;
	ld.shared.f32 	%f52, [%r7];
	ld.shared.f32 	%f53, [%r10];
	fma.rn.f32 	%f54, %f52, %f53, %f49;
	bar.sync 	0;
	ld.shared.f32 	%f55, [%r7+4];
	ld.shared.f32 	%f56, [%r10+16];
	fma.rn.f32 	%f57, %f55, %f56, %f54;
	bar.sync 	0;
	ld.shared.f32 	%f58, [%r7+8];
	ld.shared.f32 	%f59, [%r10+32];
	fma.rn.f32 	%f60, %f58, %f59, %f57;
	bar.sync 	0;
	ld.shared.f32 	%f61, [%r7+12];
	ld.shared.f32 	%f62, [%r10+48];
	fma.rn.f32 	%f105, %f61, %f62, %f60;
	bar.sync 	0;
	st.global.f32 	[%rd2], %f105;
	add.s32 	%r74, %r74, 4;
	add.s32 	%r73, %r73, 16;
	shl.b32 	%r57, %r33, 4;
	add.s32 	%r72, %r72, %r57;
	add.s32 	%r71, %r71, %r57;
	add.s32 	%r70, %r70, %r57;
	add.s32 	%r69, %r69, %r57;
	setp.ne.s32 	%p3, %r74, 0;
	@%p3 bra 	$L__BB0_3;
$L__BB0_4:
	and.b32  	%r30, %r5, 3;
	setp.eq.s32 	%p4, %r30, 0;
	@%p4 bra 	$L__BB0_9;
	setp.eq.s32 	%p5, %r30, 1;
	@%p5 bra 	$L__BB0_7;
	ld.param.u64 	%rd32, [_Z15MatrixMulKernelPfS_S_i_param_0];
	shl.b32 	%r58, %r76, 2;
	add.s32 	%r59, %r6, %r58;
	cvta.to.global.u64 	%rd19, %rd32;
	mul.wide.s32 	%rd20, %r59, 4;
	add.s64 	%rd21, %rd19, %rd20;
	ld.global.f32 	%f63, [%rd21];
	st.shared.f32 	[%r8], %f63;
	add.s32 	%r60, %r58, %r2;
	mad.lo.s32 	%r61, %r60, %r33, %r4;
	mul.wide.u32 	%rd22, %r61, 4;
	add.s64 	%rd23, %rd1, %rd22;
	ld.global.f32 	%f64, [%rd23];
	st.shared.f32 	[%r9], %f64;
	bar.sync 	0;
	ld.shared.f32 	%f65, [%r7];
	ld.shared.f32 	%f66, [%r10];
	fma.rn.f32 	%f67, %f65, %f66, %f105;
	bar.sync 	0;
	ld.shared.f32 	%f68, [%r7+4];
	ld.shared.f32 	%f69, [%r10+16];
	fma.rn.f32 	%f70, %f68, %f69, %f67;
	bar.sync 	0;
	ld.shared.f32 	%f71, [%r7+8];
	ld.shared.f32 	%f72, [%r10+32];
	fma.rn.f32 	%f73, %f71, %f72, %f70;
	bar.sync 	0;
	ld.shared.f32 	%f74, [%r7+12];
	ld.shared.f32 	%f75, [%r10+48];
	fma.rn.f32 	%f76, %f74, %f75, %f73;
	bar.sync 	0;
	st.global.f32 	[%rd2], %f76;
	ld.global.f32 	%f77, [%rd21+16];
	st.shared.f32 	[%r8], %f77;
	add.s32 	%r62, %r60, 4;
	mad.lo.s32 	%r63, %r62, %r33, %r4;
	mul.wide.u32 	%rd24, %r63, 4;
	add.s64 	%rd25, %rd1, %rd24;
	ld.global.f32 	%f78, [%rd25];
	st.shared.f32 	[%r9], %f78;
	bar.sync 	0;
	ld.shared.f32 	%f79, [%r7];
	ld.shared.f32 	%f80, [%r10];
	fma.rn.f32 	%f81, %f79, %f80, %f76;
	bar.sync 	0;
	ld.shared.f32 	%f82, [%r7+4];
	ld.shared.f32 	%f83, [%r10+16];
	fma.rn.f32 	%f84, %f82, %f83, %f81;
	bar.sync 	0;
	ld.shared.f32 	%f85, [%r7+8];
	ld.shared.f32 	%f86, [%r10+32];
	fma.rn.f32 	%f87, %f85, %f86, %f84;
	bar.sync 	0;
	ld.shared.f32 	%f88, [%r7+12];
	ld.shared.f32 	%f89, [%r10+48];
	fma.rn.f32 	%f105, %f88, %f89, %f87;
	bar.sync 	0;
	st.global.f32 	[%rd2], %f105;
	add.s32 	%r76, %r76, 2;
$L__BB0_7:
	and.b32  	%r64, %r5, 1;
	setp.eq.b32 	%p6, %r64, 1;
	not.pred 	%p7, %p6;
	@%p7 bra 	$L__BB0_9;
	ld.param.u64 	%rd33, [_Z15MatrixMulKernelPfS_S_i_param_0];
	shl.b32 	%r65, %r76, 2;
	add.s32 	%r66, %r6, %r65;
	cvta.to.global.u64 	%rd26, %rd33;
	mul.wide.s32 	%rd27, %r66, 4;
	add.s64 	%rd28, %rd26, %rd27;
	ld.global.f32 	%f90, [%rd28];
	st.shared.f32 	[%r8], %f90;
	add.s32 	%r67, %r65, %r2;
	mad.lo.s32 	%r68, %r67, %r33, %r4;
	mul.wide.u32 	%rd29, %r68, 4;
	add.s64 	%rd30, %rd1, %rd29;
	ld.global.f32 	%f91, [%rd30];
	st.shared.f32 	[%r9], %f91;
	bar.sync 	0;
	ld.shared.f32 	%f92, [%r7];
	ld.shared.f32 	%f93, [%r10];
	fma.rn.f32 	%f94, %f92, %f93, %f105;
	bar.sync 	0;
	ld.shared.f32 	%f95, [%r7+4];
	ld.shared.f32 	%f96, [%r10+16];
	fma.rn.f32 	%f97, %f95, %f96, %f94;
	bar.sync 	0;
	ld.shared.f32 	%f98, [%r7+8];
	ld.shared.f32 	%f99, [%r10+32];
	fma.rn.f32 	%f100, %f98, %f99, %f97;
	bar.sync 	0;
	ld.shared.f32 	%f101, [%r7+12];
	ld.shared.f32 	%f102, [%r10+48];
	fma.rn.f32 	%f103, %f101, %f102, %f100;
	bar.sync 	0;
	st.global.f32 	[%rd2], %f103;
$L__BB0_9:
	ret;

}


// ===== COMPILED SASS (sm_100) =====

	.target	sm_100

	.elftype	@"ET_EXEC"


//--------------------- .note.nv.tkinfo           --------------------------
	.section	.note.nv.tkinfo,"",@"SHT_NOTE"
	.sectionflags	@"SHF_NOTE_NV_TKINFO"
	.tkinfo
        /*0018*/ 	.word	0x00000002
        /*0030*/ 	.string	""
        /*0030*/ 	.string	"ptxas"
        /*0030*/ 	.string	"Cuda compilation tools, release 13.0, V13.0.88"
        /*0030*/ 	.string	"Build cuda_13.0.r13.0/compiler.36424714_0"
        /*0030*/ 	.string	"-arch sm_100 -m 64 "



//--------------------- .note.nv.cuinfo           --------------------------
	.section	.note.nv.cuinfo,"",@"SHT_NOTE"
	.sectionflags	@"SHF_NOTE_NV_CUINFO"
        /*0018*/ 	.short	0x0002
        /*001a*/ 	.short	0x0064
        /*001c*/ 	.short	0x0082
	.zero		2


//--------------------- .nv.info                  --------------------------
	.section	.nv.info,"",@"SHT_CUDA_INFO"
	.align	4


	//----- nvinfo : EIATTR_REGCOUNT
	.align		4
        /*0000*/ 	.byte	0x04, 0x2f
        /*0002*/ 	.short	(.L_1 - .L_0)
	.align		4
.L_0:
        /*0004*/ 	.word	index@(_Z15MatrixMulKernelPfS_S_i)
        /*0008*/ 	.word	0x00000020


	//----- nvinfo : EIATTR_FRAME_SIZE
	.align		4
.L_1:
        /*000c*/ 	.byte	0x04, 0x11
        /*000e*/ 	.short	(.L_3 - .L_2)
	.align		4
.L_2:
        /*0010*/ 	.word	index@(_Z15MatrixMulKernelPfS_S_i)
        /*0014*/ 	.word	0x00000000


	//----- nvinfo : EIATTR_MIN_STACK_SIZE
	.align		4
.L_3:
        /*0018*/ 	.byte	0x04, 0x12
        /*001a*/ 	.short	(.L_5 - .L_4)
	.align		4
.L_4:
        /*001c*/ 	.word	index@(_Z15MatrixMulKernelPfS_S_i)
        /*0020*/ 	.word	0x00000000
.L_5:


//--------------------- .nv.compat                --------------------------
	.section	.nv.compat,"",@"SHT_CUDA_COMPAT_INFO"
	.align	4
        /*0000*/ 	.byte	0x02, 0x09, 0x00, 0x00, 0x02, 0x02, 0x01, 0x00, 0x02, 0x05, 0x05, 0x00, 0x03, 0x07, 0x01, 0x01
        /*0010*/ 	.byte	0x02, 0x03, 0x00, 0x00, 0x02, 0x06, 0x01, 0x00, 0x04, 0x0b, 0x08, 0x00, 0x09, 0x00, 0x00, 0x00
        /*0020*/ 	.byte	0x00, 0x00, 0x00, 0x00


//--------------------- .nv.info._Z15MatrixMulKernelPfS_S_i --------------------------
	.section	.nv.info._Z15MatrixMulKernelPfS_S_i,"",@"SHT_CUDA_INFO"
	.sectionflags	@""
	.align	4


	//----- nvinfo : EIATTR_CUDA_API_VERSION
	.align		4
        /*0000*/ 	.byte	0x04, 0x37
        /*0002*/ 	.short	(.L_7 - .L_6)
.L_6:
        /*0004*/ 	.word	0x00000082


	//----- nvinfo : EIATTR_KPARAM_INFO
	.align		4
.L_7:
        /*0008*/ 	.byte	0x04, 0x17
        /*000a*/ 	.short	(.L_9 - .L_8)
.L_8:
        /*000c*/ 	.word	0x00000000
        /*0010*/ 	.short	0x0003
        /*0012*/ 	.short	0x0018
        /*0014*/ 	.byte	0x00, 0xf0, 0x11, 0x00


	//----- nvinfo : EIATTR_KPARAM_INFO
	.align		4
.L_9:
        /*0018*/ 	.byte	0x04, 0x17
        /*001a*/ 	.short	(.L_11 - .L_10)
.L_10:
        /*001c*/ 	.word	0x00000000
        /*0020*/ 	.short	0x0002
        /*0022*/ 	.short	0x0010
        /*0024*/ 	.byte	0x00, 0xf5, 0x21, 0x00


	//----- nvinfo : EIATTR_KPARAM_INFO
	.align		4
.L_11:
        /*0028*/ 	.byte	0x04, 0x17
        /*002a*/ 	.short	(.L_13 - .L_12)
.L_12:
        /*002c*/ 	.word	0x00000000
        /*0030*/ 	.short	0x0001
        /*0032*/ 	.short	0x0008
        /*0034*/ 	.byte	0x00, 0xf5, 0x21, 0x00


	//----- nvinfo : EIATTR_KPARAM_INFO
	.align		4
.L_13:
        /*0038*/ 	.byte	0x04, 0x17
        /*003a*/ 	.short	(.L_15 - .L_14)
.L_14:
        /*003c*/ 	.word	0x00000000
        /*0040*/ 	.short	0x0000
        /*0042*/ 	.short	0x0000
        /*0044*/ 	.byte	0x00, 0xf5, 0x21, 0x00


	//----- nvinfo : EIATTR_SPARSE_MMA_MASK
	.align		4
.L_15:
        /*0048*/ 	.byte	0x03, 0x50
        /*004a*/ 	.short	0x0000


	//----- nvinfo : EIATTR_MAXREG_COUNT
	.align		4
        /*004c*/ 	.byte	0x03, 0x1b
        /*004e*/ 	.short	0x00ff


	//----- nvinfo : EIATTR_NUM_BARRIERS
	.align		4
        /*0050*/ 	.byte	0x02, 0x4c
        /*0052*/ 	.byte	0x01
	.zero		1


	//----- nvinfo : EIATTR_MERCURY_ISA_VERSION
	.align		4
        /*0054*/ 	.byte	0x03, 0x5f
        /*0056*/ 	.short	0x0101


	//----- nvinfo : EIATTR_VRC_CTA_INIT_COUNT
	.align		4
        /*0058*/ 	.byte	0x02, 0x4a
	.zero		1
	.zero		1


	//----- nvinfo : EIATTR_EXIT_INSTR_OFFSETS
	.align		4
        /*005c*/ 	.byte	0x04, 0x1c
        /*005e*/ 	.short	(.L_17 - .L_16)


	//   ....[0]....
.L_16:
        /*0060*/ 	.word	0x00000030


	//   ....[1]....
        /*0064*/ 	.word	0x00000970


	//   ....[2]....
        /*0068*/ 	.word	0x00000d30


	//   ....[3]....
        /*006c*/ 	.word	0x00000f10


	//----- nvinfo : EIATTR_CBANK_PARAM_SIZE
	.align		4
.L_17:
        /*0070*/ 	.byte	0x03, 0x19
        /*0072*/ 	.short	0x001c


	//----- nvinfo : EIATTR_PARAM_CBANK
	.align		4
        /*0074*/ 	.byte	0x04, 0x0a
        /*0076*/ 	.short	(.L_19 - .L_18)
	.align		4
.L_18:
        /*0078*/ 	.word	index@(.nv.constant0._Z15MatrixMulKernelPfS_S_i)
        /*007c*/ 	.short	0x0380
        /*007e*/ 	.short	0x001c


	//----- nvinfo : EIATTR_SW_WAR
	.align		4
.L_19:
        /*0080*/ 	.byte	0x04, 0x36
        /*0082*/ 	.short	(.L_21 - .L_20)
.L_20:
        /*0084*/ 	.word	0x00000008
.L_21:


//--------------------- .nv.callgraph             --------------------------
	.section	.nv.callgraph,"",@"SHT_CUDA_CALLGRAPH"
	.align	4
	.sectionentsize	8
	.align		4
        /*0000*/ 	.word	0x00000000
	.align		4
        /*0004*/ 	.word	0xffffffff
	.align		4
        /*0008*/ 	.word	0x00000000
	.align		4
        /*000c*/ 	.word	0xfffffffe
	.align		4
        /*0010*/ 	.word	0x00000000
	.align		4
        /*0014*/ 	.word	0xfffffffd
	.align		4
        /*0018*/ 	.word	0x00000000
	.align		4
        /*001c*/ 	.word	0xfffffffc


//--------------------- .text._Z15MatrixMulKernelPfS_S_i --------------------------
	.section	.text._Z15MatrixMulKernelPfS_S_i,"ax",@progbits
	.align	128
        .global         _Z15MatrixMulKernelPfS_S_i
        .type           _Z15MatrixMulKernelPfS_S_i,@function
        .size           _Z15MatrixMulKernelPfS_S_i,(.L_x_4 - _Z15MatrixMulKernelPfS_S_i)
        .other          _Z15MatrixMulKernelPfS_S_i,@"STO_CUDA_ENTRY STV_DEFAULT"
_Z15MatrixMulKernelPfS_S_i:
.text._Z15MatrixMulKernelPfS_S_i:
[----:B------:R-:W-:Y:S08]  /*0000*/  LDC R1, c[0x0][0x37c] ;  /* 0x0000df00ff017b82 */ /* 0x000ff00000000800 */
[----:B------:R-:W0:Y:S02]  /*0010*/  LDC R0, c[0x0][0x398] ;  /* 0x0000e600ff007b82 */ /* 0x000e240000000800 */
[----:B0-----:R-:W-:-:S13]  /*0020*/  ISETP.GE.AND P0, PT, R0, 0x4, PT ;  /* 0x000000040000780c */ /* 0x001fda0003f06270 */
[----:B------:R-:W-:Y:S05]  /*0030*/  @!P0 EXIT ;  /* 0x000000000000894d */ /* 0x000fea0003800000 */
[----:B------:R-:W0:Y:S01]  /*0040*/  S2R R3, SR_TID.Y ;  /* 0x0000000000037919 */ /* 0x000e220000002200 */
[----:B------:R-:W1:Y:S01]  /*0050*/  S2UR UR5, SR_CgaCtaId ;  /* 0x00000000000579c3 */ /* 0x000e620000008800 */
[----:B------:R-:W-:Y:S01]  /*0060*/  SHF.R.S32.HI R5, RZ, 0x1f, R0 ;  /* 0x0000001fff057819 */ /* 0x000fe20000011400 */
[----:B------:R-:W-:Y:S01]  /*0070*/  UMOV UR4, 0x400 ;  /* 0x0000040000047882 */ /* 0x000fe20000000000 */
[----:B------:R-:W2:Y:S01]  /*0080*/  S2R R4, SR_CTAID.Y ;  /* 0x0000000000047919 */ /* 0x000ea20000002600 */
[----:B------:R-:W3:Y:S01]  /*0090*/  LDCU.64 UR8, c[0x0][0x358] ;  /* 0x00006b00ff0877ac */ /* 0x000ee20008000a00 */
[----:B------:R-:W-:Y:S01]  /*00a0*/  LEA.HI R2, R5, R0, RZ, 0x2 ;  /* 0x0000000005027211 */ /* 0x000fe200078f10ff */
[----:B------:R-:W-:Y:S01]  /*00b0*/  HFMA2 R20, -RZ, RZ, 0, 0 ;  /* 0x00000000ff147431 */ /* 0x000fe200000001ff */
[----:B------:R-:W4:Y:S01]  /*00c0*/  S2R R25, SR_CTAID.X ;  /* 0x0000000000197919 */ /* 0x000f220000002500 */
[----:B------:R-:W5:Y:S01]  /*00d0*/  LDC.64 R12, c[0x0][0x390] ;  /* 0x0000e400ff0c7b82 */ /* 0x000f620000000a00 */
[----:B------:R-:W-:Y:S01]  /*00e0*/  SHF.R.S32.HI R2, RZ, 0x2, R2 ;  /* 0x00000002ff027819 */ /* 0x000fe20000011402 */
[----:B------:R-:W4:Y:S01]  /*00f0*/  S2R R16, SR_TID.X ;  /* 0x0000000000107919 */ /* 0x000f220000002100 */
[----:B------:R-:W-:Y:S01]  /*0100*/  MOV R10, RZ ;  /* 0x000000ff000a7202 */ /* 0x000fe20000000f00 */
[----:B-1----:R-:W-:-:S02]  /*0110*/  ULEA UR6, UR5, UR4, 0x18 ;  /* 0x0000000405067291 */ /* 0x002fc4000f8ec0ff */
[----:B------:R-:W-:-:S04]  /*0120*/  UIADD3 UR4, UPT, UPT, UR4, 0x40, URZ ;  /* 0x0000004004047890 */ /* 0x000fc8000fffe0ff */
[----:B------:R-:W-:Y:S01]  /*0130*/  ULEA UR4, UR5, UR4, 0x18 ;  /* 0x0000000405047291 */ /* 0x000fe2000f8ec0ff */
[----:B0-----:R-:W-:Y:S02]  /*0140*/  LEA R6, R3, UR6, 0x4 ;  /* 0x0000000603067c11 */ /* 0x001fe4000f8e20ff */
[----:B--2---:R-:W-:Y:S02]  /*0150*/  LEA R7, R4, R3, 0x2 ;  /* 0x0000000304077211 */ /* 0x004fe400078e10ff */
[----:B------:R-:W-:-:S04]  /*0160*/  IADD3 R4, PT, PT, R2, -0x1, RZ ;  /* 0xffffffff02047810 */ /* 0x000fc80007ffe0ff */
[----:B------:R-:W-:Y:S02]  /*0170*/  ISETP.GE.U32.AND P0, PT, R4, 0x3, PT ;  /* 0x000000030400780c */ /* 0x000fe40003f06070 */
[----:B----4-:R-:W-:Y:S02]  /*0180*/  LEA R5, R25, R16, 0x2 ;  /* 0x0000001019057211 */ /* 0x010fe400078e10ff */
[----:B------:R-:W-:-:S03]  /*0190*/  LEA R8, R16, UR4, 0x2 ;  /* 0x0000000410087c11 */ /* 0x000fc6000f8e10ff */
[----:B------:R-:W-:Y:S01]  /*01a0*/  IMAD R9, R7, R0, R5 ;  /* 0x0000000007097224 */ /* 0x000fe200078e0205 */
[----:B------:R-:W-:Y:S01]  /*01b0*/  LEA R11, R3, R8, 0x4 ;  /* 0x00000008030b7211 */ /* 0x000fe200078e20ff */
[----:B------:R-:W-:Y:S02]  /*01c0*/  IMAD R7, R7, R0, R16 ;  /* 0x0000000007077224 */ /* 0x000fe400078e0210 */
[----:B-----5:R-:W-:Y:S01]  /*01d0*/  IMAD.WIDE.U32 R12, R9, 0x4, R12 ;  /* 0x00000004090c7825 */ /* 0x020fe200078e000c */
[----:B------:R-:W-:Y:S01]  /*01e0*/  LEA R9, R16, R6, 0x2 ;  /* 0x0000000610097211 */ /* 0x000fe200078e10ff */
[----:B---3--:R-:W-:Y:S06]  /*01f0*/  @!P0 BRA `(.L_x_0) ;  /* 0x0000000400d88947 */ /* 0x008fec0003800000 */
[C---:B------:R-:W-:Y:S01]  /*0200*/  IADD3 R15, PT, PT, R3.reuse, 0xc, RZ ;  /* 0x0000000c030f7810 */ /* 0x040fe20007ffe0ff */
[CCC-:B------:R-:W-:Y:S01]  /*0210*/  IMAD R18, R3.reuse, R0.reuse, R16.reuse ;  /* 0x0000000003127224 */ /* 0x1c0fe200078e0210 */
[C---:B------:R-:W-:Y:S02]  /*0220*/  IADD3 R17, PT, PT, R3.reuse, 0x8, RZ ;  /* 0x0000000803117810 */ /* 0x040fe40007ffe0ff */
[----:B------:R-:W-:Y:S01]  /*0230*/  IADD3 R19, PT, PT, R3, 0x4, RZ ;  /* 0x0000000403137810 */ /* 0x000fe20007ffe0ff */
[-CC-:B------:R-:W-:Y:S01]  /*0240*/  IMAD R4, R15, R0.reuse, R16.reuse ;  /* 0x000000000f047224 */ /* 0x180fe200078e0210 */
[----:B------:R-:W-:Y:S01]  /*0250*/  LOP3.LUT R10, R2, 0x1ffffffc, RZ, 0xc0, !PT ;  /* 0x1ffffffc020a7812 */ /* 0x000fe200078ec0ff */
[--C-:B------:R-:W-:Y:S01]  /*0260*/  IMAD R14, R17, R0, R16.reuse ;  /* 0x00000000110e7224 */ /* 0x100fe200078e0210 */
[----:B------:R-:W-:Y:S01]  /*0270*/  LEA R27, R25, R18, 0x2 ;  /* 0x00000012191b7211 */ /* 0x000fe200078e10ff */
[----:B------:R-:W-:Y:S01]  /*0280*/  IMAD R16, R19, R0, R16 ;  /* 0x0000000013107224 */ /* 0x000fe200078e0210 */
[----:B------:R-:W-:-:S02]  /*0290*/  LEA R29, R25, R4, 0x2 ;  /* 0x00000004191d7211 */ /* 0x000fc400078e10ff */
[C---:B------:R-:W-:Y:S02]  /*02a0*/  LEA R23, R25.reuse, R14, 0x2 ;  /* 0x0000000e19177211 */ /* 0x040fe400078e10ff */
[----:B------:R-:W-:Y:S02]  /*02b0*/  LEA R25, R25, R16, 0x2 ;  /* 0x0000001019197211 */ /* 0x000fe400078e10ff */
[----:B------:R-:W-:Y:S02]  /*02c0*/  MOV R20, RZ ;  /* 0x000000ff00147202 */ /* 0x000fe40000000f00 */
[----:B------:R-:W-:Y:S02]  /*02d0*/  MOV R21, R7 ;  /* 0x0000000700157202 */ /* 0x000fe40000000f00 */
[----:B------:R-:W-:-:S07]  /*02e0*/  IADD3 R4, PT, PT, -R10, RZ, RZ ;  /* 0x000000ff0a047210 */ /* 0x000fce0007ffe1ff */
.L_x_1:
[----:B0-----:R-:W0:Y:S08]  /*02f0*/  LDC.64 R14, c[0x0][0x388] ;  /* 0x0000e200ff0e7b82 */ /* 0x001e300000000a00 */
[----:B------:R-:W1:Y:S01]  /*0300*/  LDC.64 R18, c[0x0][0x380] ;  /* 0x0000e000ff127b82 */ /* 0x000e620000000a00 */
[----:B0-----:R-:W-:-:S06]  /*0310*/  IMAD.WIDE.U32 R16, R27, 0x4, R14 ;  /* 0x000000041b107825 */ /* 0x001fcc00078e000e */
[----:B------:R-:W2:Y:S01]  /*0320*/  LDG.E R16, desc[UR8][R16.64] ;  /* 0x0000000810107981 */ /* 0x000ea2000c1e1900 */
[----:B-1----:R-:W-:-:S05]  /*0330*/  IMAD.WIDE R18, R21, 0x4, R18 ;  /* 0x0000000415127825 */ /* 0x002fca00078e0212 */
[----:B------:R-:W3:Y:S04]  /*0340*/  LDG.E R22, desc[UR8][R18.64] ;  /* 0x0000000812167981 */ /* 0x000ee8000c1e1900 */
[----:B---3--:R-:W-:Y:S04]  /*0350*/  STS [R9], R22 ;  /* 0x0000001609007388 */ /* 0x008fe80000000800 */
[----:B--2---:R-:W-:Y:S01]  /*0360*/  STS [R11], R16 ;  /* 0x000000100b007388 */ /* 0x004fe20000000800 */
[----:B------:R-:W-:Y:S06]  /*0370*/  BAR.SYNC.DEFER_BLOCKING 0x0 ;  /* 0x0000000000007b1d */ /* 0x000fec0000010000 */
[----:B------:R-:W-:Y:S04]  /*0380*/  LDS R24, [R6] ;  /* 0x0000000006187984 */ /* 0x000fe80000000800 */
[----:B------:R-:W0:Y:S02]  /*0390*/  LDS R26, [R8] ;  /* 0x00000000081a7984 */ /* 0x000e240000000800 */
[----:B0-----:R-:W-:Y:S01]  /*03a0*/  FFMA R24, R24, R26, R20 ;  /* 0x0000001a18187223 */ /* 0x001fe20000000014 */
[----:B------:R-:W-:Y:S06]  /*03b0*/  BAR.SYNC.DEFER_BLOCKING 0x0 ;  /* 0x0000000000007b1d */ /* 0x000fec0000010000 */
[----:B------:R-:W-:Y:S04]  /*03c0*/  LDS R20, [R6+0x4] ;  /* 0x0000040006147984 */ /* 0x000fe80000000800 */
[----:B------:R-:W0:Y:S01]  /*03d0*/  LDS R26, [R8+0x10] ;  /* 0x00001000081a7984 */ /* 0x000e220000000800 */
[----:B------:R-:W-:Y:S06]  /*03e0*/  BAR.SYNC.DEFER_BLOCKING 0x0 ;  /* 0x0000000000007b1d */ /* 0x000fec0000010000 */
[----:B------:R-:W-:Y:S04]  /*03f0*/  LDS R17, [R6+0x8] ;  /* 0x0000080006117984 */ /* 0x000fe80000000800 */
[----:B------:R-:W1:Y:S01]  /*0400*/  LDS R16, [R8+0x20] ;  /* 0x0000200008107984 */ /* 0x000e620000000800 */
[----:B0-----:R-:W-:Y:S01]  /*0410*/  FFMA R20, R20, R26, R24 ;  /* 0x0000001a14147223 */ /* 0x001fe20000000018 */
[----:B------:R-:W-:Y:S03]  /*0420*/  BAR.SYNC.DEFER_BLOCKING 0x0 ;  /* 0x0000000000007b1d */ /* 0x000fe60000010000 */
[----:B-1----:R-:W-:-:S03]  /*0430*/  FFMA R16, R17, R16, R20 ;  /* 0x0000001011107223 */ /* 0x002fc60000000014 */
[----:B------:R-:W-:Y:S04]  /*0440*/  LDS R17, [R6+0xc] ;  /* 0x00000c0006117984 */ /* 0x000fe80000000800 */
[----:B------:R-:W0:Y:S02]  /*0450*/  LDS R20, [R8+0x30] ;  /* 0x0000300008147984 */ /* 0x000e240000000800 */
[----:B0-----:R-:W-:Y:S01]  /*0460*/  FFMA R20, R17, R20, R16 ;  /* 0x0000001411147223 */ /* 0x001fe20000000010 */
[----:B------:R-:W-:Y:S01]  /*0470*/  BAR.SYNC.DEFER_BLOCKING 0x0 ;  /* 0x0000000000007b1d */ /* 0x000fe20000010000 */
[----:B------:R-:W-:-:S05]  /*0480*/  IMAD.WIDE.U32 R16, R25, 0x4, R14 ;  /* 0x0000000419107825 */ /* 0x000fca00078e000e */
[----:B------:R-:W-:Y:S04]  /*0490*/  STG.E desc[UR8][R12.64], R20 ;  /* 0x000000140c007986 */ /* 0x000fe8000c101908 */
[----:B------:R-:W2:Y:S04]  /*04a0*/  LDG.E R22, desc[UR8][R18.64+0x10] ;  /* 0x0000100812167981 */ /* 0x000ea8000c1e1900 */
[----:B------:R-:W3:Y:S04]  /*04b0*/  LDG.E R16, desc[UR8][R16.64] ;  /* 0x0000000810107981 */ /* 0x000ee8000c1e1900 */
[----:B--2---:R-:W-:Y:S04]  /*04c0*/  STS [R9], R22 ;  /* 0x0000001609007388 */ /* 0x004fe80000000800 */
[----:B---3--:R-:W-:Y:S01]  /*04d0*/  STS [R11], R16 ;  /* 0x000000100b007388 */ /* 0x008fe20000000800 */
        /* <DEDUP_REMOVED lines=20> */
[----:B------:R-:W3:Y:S01]  /*0620*/  LDG.E R16, desc[UR8][R16.64] ;  /* 0x0000000810107981 */ /* 0x000ee2000c1e1900 */
[----:B------:R-:W-:-:S03]  /*0630*/  IMAD.WIDE.U32 R14, R29, 0x4, R14 ;  /* 0x000000041d0e7825 */ /* 0x000fc600078e000e */
        /* <DEDUP_REMOVED lines=18> */
[----:B------:R-:W-:Y:S06]  /*0760*/  BAR.SYNC.DEFER_BLOCKING 0x0 ;  /* 0x0000000000007b1d */ /* 0x000fec0000010000 */
[----:B------:R-:W-:Y:S04]  /*0770*/  STG.E desc[UR8][R12.64], R17 ;  /* 0x000000110c007986 */ /* 0x000fe8000c101908 */
[----:B------:R-:W2:Y:S04]  /*0780*/  LDG.E R18, desc[UR8][R18.64+0x30] ;  /* 0x0000300812127981 */ /* 0x000ea8000c1e1900 */
[----:B------:R-:W3:Y:S01]  /*0790*/  LDG.E R14, desc[UR8][R14.64] ;  /* 0x000000080e0e7981 */ /* 0x000ee2000c1e1900 */
[----:B------:R-:W-:-:S04]  /*07a0*/  IADD3 R4, PT, PT, R4, 0x4, RZ ;  /* 0x0000000404047810 */ /* 0x000fc80007ffe0ff */
[----:B------:R-:W-:Y:S02]  /*07b0*/  ISETP.NE.AND P0, PT, R4, RZ, PT ;  /* 0x000000ff0400720c */ /* 0x000fe40003f05270 */
[----:B------:R-:W-:Y:S02]  /*07c0*/  IADD3 R21, PT, PT, R21, 0x10, RZ ;  /* 0x0000001015157810 */ /* 0x000fe40007ffe0ff */
[C---:B------:R-:W-:Y:S02]  /*07d0*/  LEA R29, R0.reuse, R29, 0x4 ;  /* 0x0000001d001d7211 */ /* 0x040fe400078e20ff */
[C---:B------:R-:W-:Y:S02]  /*07e0*/  LEA R23, R0.reuse, R23, 0x4 ;  /* 0x0000001700177211 */ /* 0x040fe400078e20ff */
[C---:B------:R-:W-:Y:S02]  /*07f0*/  LEA R25, R0.reuse, R25, 0x4 ;  /* 0x0000001900197211 */ /* 0x040fe400078e20ff */
[----:B------:R-:W-:Y:S01]  /*0800*/  LEA R27, R0, R27, 0x4 ;  /* 0x0000001b001b7211 */ /* 0x000fe200078e20ff */
[----:B--2---:R-:W-:Y:S04]  /*0810*/  STS [R9], R18 ;  /* 0x0000001209007388 */ /* 0x004fe80000000800 */
[----:B---3--:R-:W-:Y:S01]  /*0820*/  STS [R11], R14 ;  /* 0x0000000e0b007388 */ /* 0x008fe20000000800 */
[----:B------:R-:W-:Y:S06]  /*0830*/  BAR.SYNC.DEFER_BLOCKING 0x0 ;  /* 0x0000000000007b1d */ /* 0x000fec0000010000 */
[----:B------:R-:W-:Y:S04]  /*0840*/  LDS R16, [R6] ;  /* 0x0000000006107984 */ /* 0x000fe80000000800 */
[----:B------:R-:W0:Y:S01]  /*0850*/  LDS R20, [R8] ;  /* 0x0000000008147984 */ /* 0x000e220000000800 */
[----:B------:R-:W-:Y:S06]  /*0860*/  BAR.SYNC.DEFER_BLOCKING 0x0 ;  /* 0x0000000000007b1d */ /* 0x000fec0000010000 */
[----:B------:R-:W-:Y:S04]  /*0870*/  LDS R22, [R6+0x4] ;  /* 0x0000040006167984 */ /* 0x000fe80000000800 */
[----:B------:R-:W1:Y:S01]  /*0880*/  LDS R24, [R8+0x10] ;  /* 0x0000100008187984 */ /* 0x000e620000000800 */
[----:B------:R-:W-:Y:S01]  /*0890*/  BAR.SYNC.DEFER_BLOCKING 0x0 ;  /* 0x0000000000007b1d */ /* 0x000fe20000010000 */
[----:B0-----:R-:W-:-:S05]  /*08a0*/  FFMA R16, R16, R20, R17 ;  /* 0x0000001410107223 */ /* 0x001fca0000000011 */
[----:B------:R-:W-:Y:S04]  /*08b0*/  LDS R15, [R6+0x8] ;  /* 0x00000800060f7984 */ /* 0x000fe80000000800 */
[----:B------:R-:W0:Y:S01]  /*08c0*/  LDS R17, [R8+0x20] ;  /* 0x0000200008117984 */ /* 0x000e220000000800 */
[----:B------:R-:W-:Y:S06]  /*08d0*/  BAR.SYNC.DEFER_BLOCKING 0x0 ;  /* 0x0000000000007b1d */ /* 0x000fec0000010000 */
[----:B------:R-:W-:Y:S04]  /*08e0*/  LDS R20, [R6+0xc] ;  /* 0x00000c0006147984 */ /* 0x000fe80000000800 */
[----:B------:R-:W2:Y:S01]  /*08f0*/  LDS R14, [R8+0x30] ;  /* 0x00003000080e7984 */ /* 0x000ea20000000800 */
[----:B-1----:R-:W-:-:S04]  /*0900*/  FFMA R16, R22, R24, R16 ;  /* 0x0000001816107223 */ /* 0x002fc80000000010 */
[----:B0-----:R-:W-:-:S04]  /*0910*/  FFMA R15, R15, R17, R16 ;  /* 0x000000110f0f7223 */ /* 0x001fc80000000010 */
[----:B--2---:R-:W-:Y:S01]  /*0920*/  FFMA R20, R20, R14, R15 ;  /* 0x0000000e14147223 */ /* 0x004fe2000000000f */
[----:B------:R-:W-:Y:S06]  /*0930*/  BAR.SYNC.DEFER_BLOCKING 0x0 ;  /* 0x0000000000007b1d */ /* 0x000fec0000010000 */
[----:B------:R0:W-:Y:S01]  /*0940*/  STG.E desc[UR8][R12.64], R20 ;  /* 0x000000140c007986 */ /* 0x0001e2000c101908 */
[----:B------:R-:W-:Y:S05]  /*0950*/  @P0 BRA `(.L_x_1) ;  /* 0xfffffff800640947 */ /* 0x000fea000383ffff */
.L_x_0:
[----:B------:R-:W-:-:S13]  /*0960*/  LOP3.LUT P0, R4, R2, 0x3, RZ, 0xc0, !PT ;  /* 0x0000000302047812 */ /* 0x000fda000780c0ff */
[----:B------:R-:W-:Y:S05]  /*0970*/  @!P0 EXIT ;  /* 0x000000000000894d */ /* 0x000fea0003800000 */
[----:B------:R-:W-:Y:S02]  /*0980*/  ISETP.NE.AND P0, PT, R4, 0x1, PT ;  /* 0x000000010400780c */ /* 0x000fe40003f05270 */
[----:B------:R-:W-:-:S04]  /*0990*/  LOP3.LUT R2, R2, 0x1, RZ, 0xc0, !PT ;  /* 0x0000000102027812 */ /* 0x000fc800078ec0ff */
[----:B------:R-:W-:-:S07]  /*09a0*/  ISETP.NE.U32.AND P1, PT, R2, 0x1, PT ;  /* 0x000000010200780c */ /* 0x000fce0003f25070 */
[----:B------:R-:W-:Y:S06]  /*09b0*/  @!P0 BRA `(.L_x_2) ;  /* 0x0000000000dc8947 */ /* 0x000fec0003800000 */
[----:B------:R-:W1:Y:S01]  /*09c0*/  LDC.64 R16, c[0x0][0x380] ;  /* 0x0000e000ff107b82 */ /* 0x000e620000000a00 */
[C---:B------:R-:W-:Y:S02]  /*09d0*/  LEA R2, R10.reuse, R3, 0x2 ;  /* 0x000000030a027211 */ /* 0x040fe400078e10ff */
[----:B------:R-:W-:-:S03]  /*09e0*/  LEA R19, R10, R7, 0x2 ;  /* 0x000000070a137211 */ /* 0x000fc600078e10ff */
[----:B------:R-:W-:Y:S02]  /*09f0*/  IMAD R21, R2, R0, R5 ;  /* 0x0000000002157224 */ /* 0x000fe400078e0205 */
[----:B------:R-:W2:Y:S01]  /*0a00*/  LDC.64 R14, c[0x0][0x388] ;  /* 0x0000e200ff0e7b82 */ /* 0x000ea20000000a00 */
[----:B-1----:R-:W-:-:S05]  /*0a10*/  IMAD.WIDE R16, R19, 0x4, R16 ;  /* 0x0000000413107825 */ /* 0x002fca00078e0210 */
[----:B------:R-:W3:Y:S01]  /*0a20*/  LDG.E R4, desc[UR8][R16.64] ;  /* 0x0000000810047981 */ /* 0x000ee2000c1e1900 */
[----:B--2---:R-:W-:-:S06]  /*0a30*/  IMAD.WIDE.U32 R18, R21, 0x4, R14 ;  /* 0x0000000415127825 */ /* 0x004fcc00078e000e */
[----:B------:R-:W2:Y:S01]  /*0a40*/  LDG.E R18, desc[UR8][R18.64] ;  /* 0x0000000812127981 */ /* 0x000ea2000c1e1900 */
[----:B------:R-:W-:-:S03]  /*0a50*/  IADD3 R2, PT, PT, R2, 0x4, RZ ;  /* 0x0000000402027810 */ /* 0x000fc60007ffe0ff */
[----:B---3--:R-:W-:Y:S04]  /*0a60*/  STS [R9], R4 ;  /* 0x0000000409007388 */ /* 0x008fe80000000800 */
[----:B--2---:R-:W-:Y:S01]  /*0a70*/  STS [R11], R18 ;  /* 0x000000120b007388 */ /* 0x004fe20000000800 */
[----:B------:R-:W-:Y:S06]  /*0a80*/  BAR.SYNC.DEFER_BLOCKING 0x0 ;  /* 0x0000000000007b1d */ /* 0x000fec0000010000 */
[----:B------:R-:W-:Y:S04]  /*0a90*/  LDS R21, [R6] ;  /* 0x0000000006157984 */ /* 0x000fe80000000800 */
[----:B------:R-:W1:Y:S01]  /*0aa0*/  LDS R22, [R8] ;  /* 0x0000000008167984 */ /* 0x000e620000000800 */
[----:B------:R-:W-:Y:S06]  /*0ab0*/  BAR.SYNC.DEFER_BLOCKING 0x0 ;  /* 0x0000000000007b1d */ /* 0x000fec0000010000 */
[----:B------:R-:W-:Y:S04]  /*0ac0*/  LDS R24, [R6+0x4] ;  /* 0x0000040006187984 */ /* 0x000fe80000000800 */
[----:B------:R-:W2:Y:S01]  /*0ad0*/  LDS R23, [R8+0x10] ;  /* 0x0000100008177984 */ /* 0x000ea20000000800 */
[----:B------:R-:W-:Y:S06]  /*0ae0*/  BAR.SYNC.DEFER_BLOCKING 0x0 ;  /* 0x0000000000007b1d */ /* 0x000fec0000010000 */
[----:B------:R-:W-:Y:S04]  /*0af0*/  LDS R26, [R6+0x8] ;  /* 0x00000800061a7984 */ /* 0x000fe80000000800 */
[----:B------:R-:W3:Y:S01]  /*0b00*/  LDS R25, [R8+0x20] ;  /* 0x0000200008197984 */ /* 0x000ee20000000800 */
[----:B------:R-:W-:Y:S06]  /*0b10*/  BAR.SYNC.DEFER_BLOCKING 0x0 ;  /* 0x0000000000007b1d */ /* 0x000fec0000010000 */
[----:B------:R-:W-:Y:S04]  /*0b20*/  LDS R4, [R6+0xc] ;  /* 0x00000c0006047984 */ /* 0x000fe80000000800 */
[----:B------:R-:W4:Y:S01]  /*0b30*/  LDS R19, [R8+0x30] ;  /* 0x0000300008137984 */ /* 0x000f220000000800 */
[----:B-1----:R-:W-:Y:S01]  /*0b40*/  FFMA R21, R21, R22, R20 ;  /* 0x0000001615157223 */ /* 0x002fe20000000014 */
[----:B------:R-:W-:Y:S03]  /*0b50*/  BAR.SYNC.DEFER_BLOCKING 0x0 ;  /* 0x0000000000007b1d */ /* 0x000fe60000010000 */
[----:B--2---:R-:W-:Y:S01]  /*0b60*/  FFMA R21, R24, R23, R21 ;  /* 0x0000001718157223 */ /* 0x004fe20000000015 */
[----:B------:R-:W-:-:S03]  /*0b70*/  IMAD R23, R2, R0, R5 ;  /* 0x0000000002177224 */ /* 0x000fc600078e0205 */
[----:B---3--:R-:W-:Y:S01]  /*0b80*/  FFMA R21, R26, R25, R21 ;  /* 0x000000191a157223 */ /* 0x008fe20000000015 */
[----:B------:R-:W-:-:S04]  /*0b90*/  IMAD.WIDE.U32 R14, R23, 0x4, R14 ;  /* 0x00000004170e7825 */ /* 0x000fc800078e000e */
[----:B----4-:R-:W-:-:S05]  /*0ba0*/  FFMA R19, R4, R19, R21 ;  /* 0x0000001304137223 */ /* 0x010fca0000000015 */
[----:B------:R-:W-:Y:S04]  /*0bb0*/  STG.E desc[UR8][R12.64], R19 ;  /* 0x000000130c007986 */ /* 0x000fe8000c101908 */
[----:B------:R-:W2:Y:S04]  /*0bc0*/  LDG.E R16, desc[UR8][R16.64+0x10] ;  /* 0x0000100810107981 */ /* 0x000ea8000c1e1900 */
[----:B------:R-:W3:Y:S01]  /*0bd0*/  LDG.E R14, desc[UR8][R14.64] ;  /* 0x000000080e0e7981 */ /* 0x000ee2000c1e1900 */
[----:B------:R-:W-:-:S03]  /*0be0*/  IADD3 R10, PT, PT, R10, 0x2, RZ ;  /* 0x000000020a0a7810 */ /* 0x000fc60007ffe0ff */
[----:B--2---:R-:W-:Y:S04]  /*0bf0*/  STS [R9], R16 ;  /* 0x0000001009007388 */ /* 0x004fe80000000800 */
[----:B---3--:R-:W-:Y:S01]  /*0c00*/  STS [R11], R14 ;  /* 0x0000000e0b007388 */ /* 0x008fe20000000800 */
        /* <DEDUP_REMOVED lines=11> */
[----:B0-----:R-:W0:Y:S01]  /*0cc0*/  LDS R20, [R8+0x30] ;  /* 0x0000300008147984 */ /* 0x001e220000000800 */
[----:B-1----:R-:W-:-:S04]  /*0cd0*/  FFMA R2, R2, R4, R19 ;  /* 0x0000000402027223 */ /* 0x002fc80000000013 */
[----:B--2---:R-:W-:-:S04]  /*0ce0*/  FFMA R2, R21, R18, R2 ;  /* 0x0000001215027223 */ /* 0x004fc80000000002 */
[----:B---3--:R-:W-:-:S04]  /*0cf0*/  FFMA R2, R17, R15, R2 ;  /* 0x0000000f11027223 */ /* 0x008fc80000000002 */
[----:B0-----:R-:W-:Y:S01]  /*0d00*/  FFMA R20, R23, R20, R2 ;  /* 0x0000001417147223 */ /* 0x001fe20000000002 */
[----:B------:R-:W-:Y:S06]  /*0d10*/  BAR.SYNC.DEFER_BLOCKING 0x0 ;  /* 0x0000000000007b1d */ /* 0x000fec0000010000 */
[----:B------:R1:W-:Y:S02]  /*0d20*/  STG.E desc[UR8][R12.64], R20 ;  /* 0x000000140c007986 */ /* 0x0003e4000c101908 */
.L_x_2:
[----:B------:R-:W-:Y:S05]  /*0d30*/  @P1 EXIT ;  /* 0x000000000000194d */ /* 0x000fea0003800000 */
[----:B------:R-:W2:Y:S01]  /*0d40*/  LDC.64 R16, c[0x0][0x380] ;  /* 0x0000e000ff107b82 */ /* 0x000ea20000000a00 */
[C---:B------:R-:W-:Y:S02]  /*0d50*/  LEA R3, R10.reuse, R3, 0x2 ;  /* 0x000000030a037211 */ /* 0x040fe400078e10ff */
[----:B------:R-:W-:-:S03]  /*0d60*/  LEA R7, R10, R7, 0x2 ;  /* 0x000000070a077211 */ /* 0x000fc600078e10ff */
[----:B------:R-:W-:Y:S02]  /*0d70*/  IMAD R3, R3, R0, R5 ;  /* 0x0000000003037224 */ /* 0x000fe400078e0205 */
[----:B------:R-:W3:Y:S01]  /*0d80*/  LDC.64 R14, c[0x0][0x388] ;  /* 0x0000e200ff0e7b82 */ /* 0x000ee20000000a00 */
[----:B--2---:R-:W-:-:S06]  /*0d90*/  IMAD.WIDE R16, R7, 0x4, R16 ;  /* 0x0000000407107825 */ /* 0x004fcc00078e0210 */
[----:B------:R-:W2:Y:S01]  /*0da0*/  LDG.E R16, desc[UR8][R16.64] ;  /* 0x0000000810107981 */ /* 0x000ea2000c1e1900 */
[----:B---3--:R-:W-:-:S06]  /*0db0*/  IMAD.WIDE.U32 R14, R3, 0x4, R14 ;  /* 0x00000004030e7825 */ /* 0x008fcc00078e000e */
[----:B------:R-:W3:Y:S04]  /*0dc0*/  LDG.E R14, desc[UR8][R14.64] ;  /* 0x000000080e0e7981 */ /* 0x000ee8000c1e1900 */
[----:B--2---:R-:W-:Y:S04]  /*0dd0*/  STS [R9], R16 ;  /* 0x0000001009007388 */ /* 0x004fe80000000800 */
[----:B---3--:R-:W-:Y:S01]  /*0de0*/  STS [R11], R14 ;  /* 0x0000000e0b007388 */ /* 0x008fe20000000800 */
[----:B------:R-:W-:Y:S06]  /*0df0*/  BAR.SYNC.DEFER_BLOCKING 0x0 ;  /* 0x0000000000007b1d */ /* 0x000fec0000010000 */
[----:B------:R-:W-:Y:S04]  /*0e00*/  LDS R3, [R6] ;  /* 0x0000000006037984 */ /* 0x000fe80000000800 */
[----:B------:R-:W2:Y:S01]  /*0e10*/  LDS R0, [R8] ;  /* 0x0000000008007984 */ /* 0x000ea20000000800 */
[----:B------:R-:W-:Y:S06]  /*0e20*/  BAR.SYNC.DEFER_BLOCKING 0x0 ;  /* 0x0000000000007b1d */ /* 0x000fec0000010000 */
[----:B------:R-:W-:Y:S04]  /*0e30*/  LDS R5, [R6+0x4] ;  /* 0x0000040006057984 */ /* 0x000fe80000000800 */
[----:B------:R-:W3:Y:S01]  /*0e40*/  LDS R2, [R8+0x10] ;  /* 0x0000100008027984 */ /* 0x000ee20000000800 */
[----:B------:R-:W-:Y:S06]  /*0e50*/  BAR.SYNC.DEFER_BLOCKING 0x0 ;  /* 0x0000000000007b1d */ /* 0x000fec0000010000 */
[----:B------:R-:W-:Y:S04]  /*0e60*/  LDS R7, [R6+0x8] ;  /* 0x0000080006077984 */ /* 0x000fe80000000800 */
[----:B------:R-:W4:Y:S01]  /*0e70*/  LDS R4, [R8+0x20] ;  /* 0x0000200008047984 */ /* 0x000f220000000800 */
[----:B------:R-:W-:Y:S06]  /*0e80*/  BAR.SYNC.DEFER_BLOCKING 0x0 ;  /* 0x0000000000007b1d */ /* 0x000fec0000010000 */
[----:B------:R-:W-:Y:S04]  /*0e90*/  LDS R9, [R6+0xc] ;  /* 0x00000c0006097984 */ /* 0x000fe80000000800 */
[----:B------:R-:W5:Y:S01]  /*0ea0*/  LDS R10, [R8+0x30] ;  /* 0x00003000080a7984 */ /* 0x000f620000000800 */
[----:B--2---:R-:W-:-:S04]  /*0eb0*/  FFMA R0, R3, R0, R20 ;  /* 0x0000000003007223 */ /* 0x004fc80000000014 */
[----:B---3--:R-:W-:-:S04]  /*0ec0*/  FFMA R0, R5, R2, R0 ;  /* 0x0000000205007223 */ /* 0x008fc80000000000 */
[----:B----4-:R-:W-:-:S04]  /*0ed0*/  FFMA R0, R7, R4, R0 ;  /* 0x0000000407007223 */ /* 0x010fc80000000000 */
[----:B-----5:R-:W-:Y:S01]  /*0ee0*/  FFMA R9, R9, R10, R0 ;  /* 0x0000000a09097223 */ /* 0x020fe20000000000 */
[----:B------:R-:W-:Y:S06]  /*0ef0*/  BAR.SYNC.DEFER_BLOCKING 0x0 ;  /* 0x0000000000007b1d */ /* 0x000fec0000010000 */
[----:B------:R-:W-:Y:S01]  /*0f00*/  STG.E desc[UR8][R12.64], R9 ;  /* 0x000000090c007986 */ /* 0x000fe2000c101908 */
[----:B------:R-:W-:Y:S05]  /*0f10*/  EXIT ;  /* 0x000000000000794d */ /* 0x000fea0003800000 */
.L_x_3:
[----:B------:R-:W-:-:S00]  /*0f20*/  BRA `(.L_x_3) ;  /* 0xfffffffc00fc7947 */ /* 0x000fc0000383ffff */
[----:B------:R-:W-:-:S00]  /*0f30*/  NOP ;  /* 0x0000000000007918 */ /* 0x000fc00000000000 */
        /* <DEDUP_REMOVED lines=12> */
.L_x_4:


//--------------------- .nv.shared._Z15MatrixMulKernelPfS_S_i --------------------------
	.section	.nv.shared._Z15MatrixMulKernelPfS_S_i,"aw",@nobits
	.sectionflags	@""
	.align	4
.nv.shared._Z15MatrixMulKernelPfS_S_i:
	.zero		1152


//--------------------- .nv.shared.reserved.0     --------------------------
	.section	.nv.shared.reserved.0,"aw",@nobits
	.weak		__nv_reservedSMEM_offset_0_alias
	.size		__nv_reservedSMEM_offset_0_alias, 0, 64
	.other		__nv_reservedSMEM_offset_0_alias,@"STO_CUDA_RESERVED_SHARED STV_DEFAULT"
__nv_reservedSMEM_offset_0_alias:
	.zero		0
	.zero		64


//--------------------- .nv.constant0._Z15MatrixMulKernelPfS_S_i --------------------------
	.section	.nv.constant0._Z15MatrixMulKernelPfS_S_i,"a",@progbits
	.sectionflags	@""
	.align	4
.nv.constant0._Z15MatrixMulKernelPfS_S_i:
	.zero		924


//--------------------- SYMBOLS --------------------------

	.type		.nv.reservedSmem.offset0,@object
	.size		.nv.reservedSmem.offset0,0x4
	.type		.nv.reservedSmem.cap,@object
	.size		.nv.reservedSmem.cap,0x4
